//
// Generated by NVIDIA NVVM Compiler
//
// Compiler Build ID: CL-36424714
// Cuda compilation tools, release 13.0, V13.0.88
// Based on NVVM 20.0.0
//

.version 9.0
.target sm_100
.address_size 64

	// .globl	_Z6Conv3DPfS_S_S_S_S_S_iiiii

.visible .entry _Z6Conv3DPfS_S_S_S_S_S_iiiii(
	.param .u64 .ptr .align 1 _Z6Conv3DPfS_S_S_S_S_S_iiiii_param_0,
	.param .u64 .ptr .align 1 _Z6Conv3DPfS_S_S_S_S_S_iiiii_param_1,
	.param .u64 .ptr .align 1 _Z6Conv3DPfS_S_S_S_S_S_iiiii_param_2,
	.param .u64 .ptr .align 1 _Z6Conv3DPfS_S_S_S_S_S_iiiii_param_3,
	.param .u64 .ptr .align 1 _Z6Conv3DPfS_S_S_S_S_S_iiiii_param_4,
	.param .u64 .ptr .align 1 _Z6Conv3DPfS_S_S_S_S_S_iiiii_param_5,
	.param .u64 .ptr .align 1 _Z6Conv3DPfS_S_S_S_S_S_iiiii_param_6,
	.param .u32 _Z6Conv3DPfS_S_S_S_S_S_iiiii_param_7,
	.param .u32 _Z6Conv3DPfS_S_S_S_S_S_iiiii_param_8,
	.param .u32 _Z6Conv3DPfS_S_S_S_S_S_iiiii_param_9,
	.param .u32 _Z6Conv3DPfS_S_S_S_S_S_iiiii_param_10,
	.param .u32 _Z6Conv3DPfS_S_S_S_S_S_iiiii_param_11
)
{
	.reg .pred 	%p<11>;
	.reg .b32 	%r<98>;
	.reg .b32 	%f<84>;
	.reg .b64 	%rd<69>;

	ld.param.u64 	%rd4, [_Z6Conv3DPfS_S_S_S_S_S_iiiii_param_0];
	ld.param.u64 	%rd5, [_Z6Conv3DPfS_S_S_S_S_S_iiiii_param_1];
	ld.param.u64 	%rd9, [_Z6Conv3DPfS_S_S_S_S_S_iiiii_param_2];
	ld.param.u64 	%rd6, [_Z6Conv3DPfS_S_S_S_S_S_iiiii_param_3];
	ld.param.u64 	%rd7, [_Z6Conv3DPfS_S_S_S_S_S_iiiii_param_4];
	ld.param.u64 	%rd8, [_Z6Conv3DPfS_S_S_S_S_S_iiiii_param_5];
	ld.param.u64 	%rd10, [_Z6Conv3DPfS_S_S_S_S_S_iiiii_param_6];
	ld.param.u32 	%r45, [_Z6Conv3DPfS_S_S_S_S_S_iiiii_param_8];
	ld.param.u32 	%r42, [_Z6Conv3DPfS_S_S_S_S_S_iiiii_param_9];
	ld.param.u32 	%r43, [_Z6Conv3DPfS_S_S_S_S_S_iiiii_param_10];
	cvta.to.global.u64 	%rd1, %rd9;
	cvta.to.global.u64 	%rd2, %rd10;
	mov.u32 	%r46, %ntid.x;
	mov.u32 	%r47, %ctaid.x;
	mov.u32 	%r48, %tid.x;
	mad.lo.s32 	%r1, %r46, %r47, %r48;
	setp.ge.s32 	%p1, %r1, %r45;
	@%p1 bra 	$L__BB0_11;
	ld.param.u32 	%r85, [_Z6Conv3DPfS_S_S_S_S_S_iiiii_param_11];
	cvta.to.global.u64 	%rd11, %rd4;
	cvta.to.global.u64 	%rd12, %rd5;
	cvta.to.global.u64 	%rd13, %rd6;
	cvta.to.global.u64 	%rd14, %rd7;
	cvta.to.global.u64 	%rd15, %rd8;
	mul.wide.s32 	%rd16, %r1, 4;
	add.s64 	%rd17, %rd11, %rd16;
	ld.global.f32 	%f1, [%rd17];
	add.s64 	%rd18, %rd12, %rd16;
	ld.global.f32 	%f2, [%rd18];
	add.s64 	%rd19, %rd13, %rd16;
	ld.global.f32 	%f8, [%rd19];
	cvt.rmi.f32.f32 	%f9, %f8;
	add.s64 	%rd20, %rd14, %rd16;
	ld.global.f32 	%f10, [%rd20];
	cvt.rmi.f32.f32 	%f3, %f10;
	add.s64 	%rd21, %rd15, %rd16;
	ld.global.f32 	%f11, [%rd21];
	cvt.rmi.f32.f32 	%f4, %f11;
	sub.f32 	%f12, %f8, %f9;
	sub.f32 	%f13, %f10, %f3;
	sub.f32 	%f14, %f11, %f4;
	cvt.rn.f32.s32 	%f15, %r43;
	mul.f32 	%f16, %f12, %f15;
	cvt.rni.s64.f32 	%rd22, %f16;
	cvt.u32.u64 	%r49, %rd22;
	mul.f32 	%f17, %f13, %f15;
	cvt.rni.s64.f32 	%rd23, %f17;
	cvt.u32.u64 	%r2, %rd23;
	mul.f32 	%f18, %f14, %f15;
	cvt.rni.s64.f32 	%rd24, %f18;
	cvt.u32.u64 	%r3, %rd24;
	setp.eq.s32 	%p2, %r43, %r49;
	add.f32 	%f19, %f9, 0f3F800000;
	selp.f32 	%f20, %f19, %f9, %p2;
	selp.b32 	%r4, 0, %r49, %p2;
	cvt.rmi.s32.f32 	%r5, %f20;
	neg.s32 	%r6, %r85;
	add.s32 	%r50, %r85, 1;
	setp.lt.s32 	%p3, %r50, %r6;
	@%p3 bra 	$L__BB0_11;
	ld.param.u32 	%r86, [_Z6Conv3DPfS_S_S_S_S_S_iiiii_param_11];
	ld.param.u32 	%r83, [_Z6Conv3DPfS_S_S_S_S_S_iiiii_param_7];
	setp.eq.s32 	%p4, %r43, %r2;
	setp.eq.s32 	%p5, %r43, %r3;
	add.f32 	%f21, %f4, 0f3F800000;
	selp.f32 	%f22, %f21, %f4, %p5;
	cvt.rmi.s32.f32 	%r51, %f22;
	add.f32 	%f23, %f3, 0f3F800000;
	selp.f32 	%f24, %f23, %f3, %p4;
	cvt.rmi.s32.f32 	%r52, %f24;
	cvt.rn.f32.s32 	%f5, %r42;
	add.s32 	%r7, %r52, -1;
	shl.b32 	%r8, %r83, 1;
	add.s32 	%r9, %r51, -1;
	add.s32 	%r10, %r86, 2;
	and.b32  	%r11, %r86, 2147483647;
	and.b32  	%r12, %r86, 1;
	sub.s32 	%r53, 1, %r86;
	mul.lo.s32 	%r54, %r43, %r53;
	sub.s32 	%r13, %r4, %r54;
	shl.b32 	%r14, %r43, 2;
	sub.s32 	%r55, 2, %r86;
	mul.lo.s32 	%r56, %r43, %r55;
	sub.s32 	%r15, %r4, %r56;
	sub.s32 	%r57, 3, %r86;
	mul.lo.s32 	%r58, %r43, %r57;
	sub.s32 	%r16, %r4, %r58;
	selp.b32 	%r17, 0, %r3, %p5;
	selp.b32 	%r18, 0, %r2, %p4;
	mov.u32 	%r88, %r6;
$L__BB0_3:
	mul.lo.s32 	%r59, %r88, %r43;
	sub.s32 	%r60, %r17, %r59;
	cvt.rn.f32.s32 	%f25, %r60;
	abs.f32 	%f26, %f25;
	mul.f32 	%f27, %f26, %f5;
	mul.f32 	%f6, %f27, %f5;
	add.s32 	%r65, %r9, %r88;
	mov.u32 	%r89, %r6;
$L__BB0_4:
	ld.param.u32 	%r84, [_Z6Conv3DPfS_S_S_S_S_S_iiiii_param_7];
	setp.eq.s32 	%p6, %r11, 0;
	mul.lo.s32 	%r61, %r89, %r43;
	sub.s32 	%r62, %r18, %r61;
	cvt.rn.f32.s32 	%f28, %r62;
	abs.f32 	%f29, %f28;
	mul.f32 	%f7, %f29, %f5;
	add.s32 	%r63, %r7, %r89;
	mul.lo.s32 	%r64, %r8, %r63;
	cvt.s64.s32 	%rd25, %r64;
	mul.lo.s32 	%r66, %r8, %r84;
	mul.lo.s32 	%r67, %r66, %r65;
	cvt.s64.s32 	%rd26, %r67;
	add.s64 	%rd3, %rd25, %rd26;
	mov.u32 	%r97, %r6;
	@%p6 bra 	$L__BB0_7;
	ld.param.u32 	%r87, [_Z6Conv3DPfS_S_S_S_S_S_iiiii_param_11];
	mad.lo.s32 	%r90, %r87, %r43, %r4;
	shl.b32 	%r68, %r5, 1;
	shl.b32 	%r69, %r87, 1;
	sub.s32 	%r70, %r68, %r69;
	add.s32 	%r94, %r70, 2;
	add.s32 	%r71, %r10, %r87;
	and.b32  	%r72, %r71, -4;
	neg.s32 	%r95, %r72;
	mov.u32 	%r91, %r16;
	mov.u32 	%r92, %r15;
	mov.u32 	%r93, %r13;
	mov.u32 	%r97, %r6;
$L__BB0_6:
	.pragma "nounroll";
	cvt.rn.f32.s32 	%f30, %r90;
	abs.f32 	%f31, %f30;
	add.f32 	%f32, %f7, %f31;
	add.f32 	%f33, %f6, %f32;
	cvt.rni.s64.f32 	%rd27, %f33;
	shl.b64 	%rd28, %rd27, 2;
	add.s64 	%rd29, %rd2, %rd28;
	ld.global.f32 	%f34, [%rd29];
	add.s32 	%r73, %r94, -2;
	add.s32 	%r74, %r94, -4;
	cvt.s64.s32 	%rd30, %r74;
	add.s64 	%rd31, %rd3, %rd30;
	shl.b64 	%rd32, %rd31, 2;
	add.s64 	%rd33, %rd1, %rd32;
	mul.f32 	%f35, %f1, %f34;
	atom.global.add.f32 	%f36, [%rd33], %f35;
	mul.f32 	%f37, %f2, %f34;
	atom.global.add.f32 	%f38, [%rd33+4], %f37;
	cvt.rn.f32.s32 	%f39, %r93;
	abs.f32 	%f40, %f39;
	add.f32 	%f41, %f7, %f40;
	add.f32 	%f42, %f6, %f41;
	cvt.rni.s64.f32 	%rd34, %f42;
	shl.b64 	%rd35, %rd34, 2;
	add.s64 	%rd36, %rd2, %rd35;
	ld.global.f32 	%f43, [%rd36];
	cvt.s64.s32 	%rd37, %r73;
	add.s64 	%rd38, %rd3, %rd37;
	shl.b64 	%rd39, %rd38, 2;
	add.s64 	%rd40, %rd1, %rd39;
	mul.f32 	%f44, %f1, %f43;
	atom.global.add.f32 	%f45, [%rd40], %f44;
	mul.f32 	%f46, %f2, %f43;
	atom.global.add.f32 	%f47, [%rd40+4], %f46;
	cvt.rn.f32.s32 	%f48, %r92;
	abs.f32 	%f49, %f48;
	add.f32 	%f50, %f7, %f49;
	add.f32 	%f51, %f6, %f50;
	cvt.rni.s64.f32 	%rd41, %f51;
	shl.b64 	%rd42, %rd41, 2;
	add.s64 	%rd43, %rd2, %rd42;
	ld.global.f32 	%f52, [%rd43];
	add.s32 	%r75, %r94, 2;
	cvt.s64.s32 	%rd44, %r94;
	add.s64 	%rd45, %rd3, %rd44;
	shl.b64 	%rd46, %rd45, 2;
	add.s64 	%rd47, %rd1, %rd46;
	mul.f32 	%f53, %f1, %f52;
	atom.global.add.f32 	%f54, [%rd47], %f53;
	mul.f32 	%f55, %f2, %f52;
	atom.global.add.f32 	%f56, [%rd47+4], %f55;
	cvt.rn.f32.s32 	%f57, %r91;
	abs.f32 	%f58, %f57;
	add.f32 	%f59, %f7, %f58;
	add.f32 	%f60, %f6, %f59;
	cvt.rni.s64.f32 	%rd48, %f60;
	shl.b64 	%rd49, %rd48, 2;
	add.s64 	%rd50, %rd2, %rd49;
	ld.global.f32 	%f61, [%rd50];
	cvt.s64.s32 	%rd51, %r75;
	add.s64 	%rd52, %rd3, %rd51;
	shl.b64 	%rd53, %rd52, 2;
	add.s64 	%rd54, %rd1, %rd53;
	mul.f32 	%f62, %f1, %f61;
	atom.global.add.f32 	%f63, [%rd54], %f62;
	mul.f32 	%f64, %f2, %f61;
	atom.global.add.f32 	%f65, [%rd54+4], %f64;
	add.s32 	%r97, %r97, 4;
	add.s32 	%r95, %r95, 4;
	add.s32 	%r94, %r94, 8;
	sub.s32 	%r93, %r93, %r14;
	sub.s32 	%r92, %r92, %r14;
	sub.s32 	%r91, %r91, %r14;
	sub.s32 	%r90, %r90, %r14;
	setp.ne.s32 	%p7, %r95, 0;
	@%p7 bra 	$L__BB0_6;
$L__BB0_7:
	setp.ne.s32 	%p8, %r12, 0;
	@%p8 bra 	$L__BB0_9;
	mul.lo.s32 	%r76, %r97, %r43;
	sub.s32 	%r77, %r4, %r76;
	cvt.rn.f32.s32 	%f66, %r77;
	abs.f32 	%f67, %f66;
	add.f32 	%f68, %f7, %f67;
	add.f32 	%f69, %f6, %f68;
	cvt.rni.s64.f32 	%rd55, %f69;
	shl.b64 	%rd56, %rd55, 2;
	add.s64 	%rd57, %rd2, %rd56;
	ld.global.f32 	%f70, [%rd57];
	add.s32 	%r78, %r97, %r5;
	shl.b32 	%r79, %r78, 1;
	add.s32 	%r80, %r79, -2;
	cvt.s64.s32 	%rd58, %r80;
	add.s64 	%rd59, %rd3, %rd58;
	shl.b64 	%rd60, %rd59, 2;
	add.s64 	%rd61, %rd1, %rd60;
	mul.f32 	%f71, %f1, %f70;
	atom.global.add.f32 	%f72, [%rd61], %f71;
	mul.f32 	%f73, %f2, %f70;
	atom.global.add.f32 	%f74, [%rd61+4], %f73;
	add.s32 	%r81, %r76, %r43;
	sub.s32 	%r82, %r4, %r81;
	cvt.rn.f32.s32 	%f75, %r82;
	abs.f32 	%f76, %f75;
	add.f32 	%f77, %f7, %f76;
	add.f32 	%f78, %f6, %f77;
	cvt.rni.s64.f32 	%rd62, %f78;
	shl.b64 	%rd63, %rd62, 2;
	add.s64 	%rd64, %rd2, %rd63;
	ld.global.f32 	%f79, [%rd64];
	cvt.s64.s32 	%rd65, %r79;
	add.s64 	%rd66, %rd3, %rd65;
	shl.b64 	%rd67, %rd66, 2;
	add.s64 	%rd68, %rd1, %rd67;
	mul.f32 	%f80, %f1, %f79;
	atom.global.add.f32 	%f81, [%rd68], %f80;
	mul.f32 	%f82, %f2, %f79;
	atom.global.add.f32 	%f83, [%rd68+4], %f82;
$L__BB0_9:
	add.s32 	%r89, %r89, 1;
	setp.ne.s32 	%p9, %r89, %r10;
	@%p9 bra 	$L__BB0_4;
	add.s32 	%r88, %r88, 1;
	setp.ne.s32 	%p10, %r88, %r10;
	@%p10 bra 	$L__BB0_3;
$L__BB0_11:
	ret;

}


// ===== COMPILED SASS (sm_100) =====

	.target	sm_100

	.elftype	@"ET_EXEC"


//--------------------- .note.nv.tkinfo           --------------------------
	.section	.note.nv.tkinfo,"",@"SHT_NOTE"
	.sectionflags	@"SHF_NOTE_NV_TKINFO"
	.tkinfo
        /*0018*/ 	.word	0x00000002
        /*0030*/ 	.string	""
        /*0030*/ 	.string	"ptxas"
        /*0030*/ 	.string	"Cuda compilation tools, release 13.0, V13.0.88"
        /*0030*/ 	.string	"Build cuda_13.0.r13.0/compiler.36424714_0"
        /*0030*/ 	.string	"-arch sm_100 -m 64 "



//--------------------- .note.nv.cuinfo           --------------------------
	.section	.note.nv.cuinfo,"",@"SHT_NOTE"
	.sectionflags	@"SHF_NOTE_NV_CUINFO"
        /*0018*/ 	.short	0x0002
        /*001a*/ 	.short	0x0064
        /*001c*/ 	.short	0x0082
	.zero		2


//--------------------- .nv.info                  --------------------------
	.section	.nv.info,"",@"SHT_CUDA_INFO"
	.align	4


	//----- nvinfo : EIATTR_REGCOUNT
	.align		4
        /*0000*/ 	.byte	0x04, 0x2f
        /*0002*/ 	.short	(.L_1 - .L_0)
	.align		4
.L_0:
        /*0004*/ 	.word	index@(_Z6Conv3DPfS_S_S_S_S_S_iiiii)
        /*0008*/ 	.word	0x00000020


	//----- nvinfo : EIATTR_FRAME_SIZE
	.align		4
.L_1:
        /*000c*/ 	.byte	0x04, 0x11
        /*000e*/ 	.short	(.L_3 - .L_2)
	.align		4
.L_2:
        /*0010*/ 	.word	index@(_Z6Conv3DPfS_S_S_S_S_S_iiiii)
        /*0014*/ 	.word	0x00000000


	//----- nvinfo : EIATTR_MIN_STACK_SIZE
	.align		4
.L_3:
        /*0018*/ 	.byte	0x04, 0x12
        /*001a*/ 	.short	(.L_5 - .L_4)
	.align		4
.L_4:
        /*001c*/ 	.word	index@(_Z6Conv3DPfS_S_S_S_S_S_iiiii)
        /*0020*/ 	.word	0x00000000
.L_5:


//--------------------- .nv.compat                --------------------------
	.section	.nv.compat,"",@"SHT_CUDA_COMPAT_INFO"
	.align	4
        /*0000*/ 	.byte	0x02, 0x09, 0x00, 0x00, 0x02, 0x02, 0x01, 0x00, 0x02, 0x05, 0x05, 0x00, 0x03, 0x07, 0x01, 0x01
        /*0010*/ 	.byte	0x02, 0x03, 0x00, 0x00, 0x02, 0x06, 0x01, 0x00, 0x04, 0x0b, 0x08, 0x00, 0x09, 0x00, 0x00, 0x00
        /*0020*/ 	.byte	0x00, 0x00, 0x00, 0x00


//--------------------- .nv.info._Z6Conv3DPfS_S_S_S_S_S_iiiii --------------------------
	.section	.nv.info._Z6Conv3DPfS_S_S_S_S_S_iiiii,"",@"SHT_CUDA_INFO"
	.sectionflags	@""
	.align	4


	//----- nvinfo : EIATTR_CUDA_API_VERSION
	.align		4
        /*0000*/ 	.byte	0x04, 0x37
        /*0002*/ 	.short	(.L_7 - .L_6)
.L_6:
        /*0004*/ 	.word	0x00000082


	//----- nvinfo : EIATTR_KPARAM_INFO
	.align		4
.L_7:
        /*0008*/ 	.byte	0x04, 0x17
        /*000a*/ 	.short	(.L_9 - .L_8)
.L_8:
        /*000c*/ 	.word	0x00000000
        /*0010*/ 	.short	0x000b
        /*0012*/ 	.short	0x0048
        /*0014*/ 	.byte	0x00, 0xf0, 0x11, 0x00


	//----- nvinfo : EIATTR_KPARAM_INFO
	.align		4
.L_9:
        /*0018*/ 	.byte	0x04, 0x17
        /*001a*/ 	.short	(.L_11 - .L_10)
.L_10:
        /*001c*/ 	.word	0x00000000
        /*0020*/ 	.short	0x000a
        /*0022*/ 	.short	0x0044
        /*0024*/ 	.byte	0x00, 0xf0, 0x11, 0x00


	//----- nvinfo : EIATTR_KPARAM_INFO
	.align		4
.L_11:
        /*0028*/ 	.byte	0x04, 0x17
        /*002a*/ 	.short	(.L_13 - .L_12)
.L_12:
        /*002c*/ 	.word	0x00000000
        /*0030*/ 	.short	0x0009
        /*0032*/ 	.short	0x0040
        /*0034*/ 	.byte	0x00, 0xf0, 0x11, 0x00


	//----- nvinfo : EIATTR_KPARAM_INFO
	.align		4
.L_13:
        /*0038*/ 	.byte	0x04, 0x17
        /*003a*/ 	.short	(.L_15 - .L_14)
.L_14:
        /*003c*/ 	.word	0x00000000
        /*0040*/ 	.short	0x0008
        /*0042*/ 	.short	0x003c
        /*0044*/ 	.byte	0x00, 0xf0, 0x11, 0x00


	//----- nvinfo : EIATTR_KPARAM_INFO
	.align		4
.L_15:
        /*0048*/ 	.byte	0x04, 0x17
        /*004a*/ 	.short	(.L_17 - .L_16)
.L_16:
        /*004c*/ 	.word	0x00000000
        /*0050*/ 	.short	0x0007
        /*0052*/ 	.short	0x0038
        /*0054*/ 	.byte	0x00, 0xf0, 0x11, 0x00


	//----- nvinfo : EIATTR_KPARAM_INFO
	.align		4
.L_17:
        /*0058*/ 	.byte	0x04, 0x17
        /*005a*/ 	.short	(.L_19 - .L_18)
.L_18:
        /*005c*/ 	.word	0x00000000
        /*0060*/ 	.short	0x0006
        /*0062*/ 	.short	0x0030
        /*0064*/ 	.byte	0x00, 0xf5, 0x21, 0x00


	//----- nvinfo : EIATTR_KPARAM_INFO
	.align		4
.L_19:
        /*0068*/ 	.byte	0x04, 0x17
        /*006a*/ 	.short	(.L_21 - .L_20)
.L_20:
        /*006c*/ 	.word	0x00000000
        /*0070*/ 	.short	0x0005
        /*0072*/ 	.short	0x0028
        /*0074*/ 	.byte	0x00, 0xf5, 0x21, 0x00


	//----- nvinfo : EIATTR_KPARAM_INFO
	.align		4
.L_21:
        /*0078*/ 	.byte	0x04, 0x17
        /*007a*/ 	.short	(.L_23 - .L_22)
.L_22:
        /*007c*/ 	.word	0x00000000
        /*0080*/ 	.short	0x0004
        /*0082*/ 	.short	0x0020
        /*0084*/ 	.byte	0x00, 0xf5, 0x21, 0x00


	//----- nvinfo : EIATTR_KPARAM_INFO
	.align		4
.L_23:
        /*0088*/ 	.byte	0x04, 0x17
        /*008a*/ 	.short	(.L_25 - .L_24)
.L_24:
        /*008c*/ 	.word	0x00000000
        /*0090*/ 	.short	0x0003
        /*0092*/ 	.short	0x0018
        /*0094*/ 	.byte	0x00, 0xf5, 0x21, 0x00


	//----- nvinfo : EIATTR_KPARAM_INFO
	.align		4
.L_25:
        /*0098*/ 	.byte	0x04, 0x17
        /*009a*/ 	.short	(.L_27 - .L_26)
.L_26:
        /*009c*/ 	.word	0x00000000
        /*00a0*/ 	.short	0x0002
        /*00a2*/ 	.short	0x0010
        /*00a4*/ 	.byte	0x00, 0xf5, 0x21, 0x00


	//----- nvinfo : EIATTR_KPARAM_INFO
	.align		4
.L_27:
        /*00a8*/ 	.byte	0x04, 0x17
        /*00aa*/ 	.short	(.L_29 - .L_28)
.L_28:
        /*00ac*/ 	.word	0x00000000
        /*00b0*/ 	.short	0x0001
        /*00b2*/ 	.short	0x0008
        /*00b4*/ 	.byte	0x00, 0xf5, 0x21, 0x00


	//----- nvinfo : EIATTR_KPARAM_INFO
	.align		4
.L_29:
        /*00b8*/ 	.byte	0x04, 0x17
        /*00ba*/ 	.short	(.L_31 - .L_30)
.L_30:
        /*00bc*/ 	.word	0x00000000
        /*00c0*/ 	.short	0x0000
        /*00c2*/ 	.short	0x0000
        /*00c4*/ 	.byte	0x00, 0xf5, 0x21, 0x00


	//----- nvinfo : EIATTR_SPARSE_MMA_MASK
	.align		4
.L_31:
        /*00c8*/ 	.byte	0x03, 0x50
        /*00ca*/ 	.short	0x0000


	//----- nvinfo : EIATTR_MAXREG_COUNT
	.align		4
        /*00cc*/ 	.byte	0x03, 0x1b
        /*00ce*/ 	.short	0x00ff


	//----- nvinfo : EIATTR_MERCURY_ISA_VERSION
	.align		4
        /*00d0*/ 	.byte	0x03, 0x5f
        /*00d2*/ 	.short	0x0101


	//----- nvinfo : EIATTR_VRC_CTA_INIT_COUNT
	.align		4
        /*00d4*/ 	.byte	0x02, 0x4a
	.zero		1
	.zero		1


	//----- nvinfo : EIATTR_EXIT_INSTR_OFFSETS
	.align		4
        /*00d8*/ 	.byte	0x04, 0x1c
        /*00da*/ 	.short	(.L_33 - .L_32)


	//   ....[0]....
.L_32:
        /*00dc*/ 	.word	0x00000070


	//   ....[1]....
        /*00e0*/ 	.word	0x00000220


	//   ....[2]....
        /*00e4*/ 	.word	0x00000e80


	//----- nvinfo : EIATTR_CBANK_PARAM_SIZE
	.align		4
.L_33:
        /*00e8*/ 	.byte	0x03, 0x19
        /*00ea*/ 	.short	0x004c


	//----- nvinfo : EIATTR_PARAM_CBANK
	.align		4
        /*00ec*/ 	.byte	0x04, 0x0a
        /*00ee*/ 	.short	(.L_35 - .L_34)
	.align		4
.L_34:
        /*00f0*/ 	.word	index@(.nv.constant0._Z6Conv3DPfS_S_S_S_S_S_iiiii)
        /*00f4*/ 	.short	0x0380
        /*00f6*/ 	.short	0x004c


	//----- nvinfo : EIATTR_SW_WAR
	.align		4
.L_35:
        /*00f8*/ 	.byte	0x04, 0x36
        /*00fa*/ 	.short	(.L_37 - .L_36)
.L_36:
        /*00fc*/ 	.word	0x00000008
.L_37:


//--------------------- .nv.callgraph             --------------------------
	.section	.nv.callgraph,"",@"SHT_CUDA_CALLGRAPH"
	.align	4
	.sectionentsize	8
	.align		4
        /*0000*/ 	.word	0x00000000
	.align		4
        /*0004*/ 	.word	0xffffffff
	.align		4
        /*0008*/ 	.word	0x00000000
	.align		4
        /*000c*/ 	.word	0xfffffffe
	.align		4
        /*0010*/ 	.word	0x00000000
	.align		4
        /*0014*/ 	.word	0xfffffffd
	.align		4
        /*0018*/ 	.word	0x00000000
	.align		4
        /*001c*/ 	.word	0xfffffffc


//--------------------- .text._Z6Conv3DPfS_S_S_S_S_S_iiiii --------------------------
	.section	.text._Z6Conv3DPfS_S_S_S_S_S_iiiii,"ax",@progbits
	.align	128
        .global         _Z6Conv3DPfS_S_S_S_S_S_iiiii
        .type           _Z6Conv3DPfS_S_S_S_S_S_iiiii,@function
        .size           _Z6Conv3DPfS_S_S_S_S_S_iiiii,(.L_x_6 - _Z6Conv3DPfS_S_S_S_S_S_iiiii)
        .other          _Z6Conv3DPfS_S_S_S_S_S_iiiii,@"STO_CUDA_ENTRY STV_DEFAULT"
_Z6Conv3DPfS_S_S_S_S_S_iiiii:
.text._Z6Conv3DPfS_S_S_S_S_S_iiiii:
[----:B------:R-:W-:Y:S01]  /*0000*/  LDC R1, c[0x0][0x37c] ;  /* 0x0000df00ff017b82 */ /* 0x000fe20000000800 */
[----:B------:R-:W0:Y:S01]  /*0010*/  S2R R7, SR_CTAID.X ;  /* 0x0000000000077919 */ /* 0x000e220000002500 */
[----:B------:R-:W0:Y:S01]  /*0020*/  LDCU UR4, c[0x0][0x360] ;  /* 0x00006c00ff0477ac */ /* 0x000e220008000800 */
[----:B------:R-:W0:Y:S01]  /*0030*/  S2R R0, SR_TID.X ;  /* 0x0000000000007919 */ /* 0x000e220000002100 */
[----:B------:R-:W1:Y:S01]  /*0040*/  LDCU UR5, c[0x0][0x3bc] ;  /* 0x00007780ff0577ac */ /* 0x000e620008000800 */
[----:B0-----:R-:W-:-:S05]  /*0050*/  IMAD R7, R7, UR4, R0 ;  /* 0x0000000407077c24 */ /* 0x001fca000f8e0200 */
[----:B-1----:R-:W-:-:S13]  /*0060*/  ISETP.GE.AND P0, PT, R7, UR5, PT ;  /* 0x0000000507007c0c */ /* 0x002fda000bf06270 */
[----:B------:R-:W-:Y:S05]  /*0070*/  @P0 EXIT ;  /* 0x000000000000094d */ /* 0x000fea0003800000 */
[----:B------:R-:W0:Y:S01]  /*0080*/  LDC.64 R2, c[0x0][0x398] ;  /* 0x0000e600ff027b82 */ /* 0x000e220000000a00 */
[----:B------:R-:W1:Y:S01]  /*0090*/  LDCU.64 UR14, c[0x0][0x358] ;  /* 0x00006b00ff0e77ac */ /* 0x000e620008000a00 */
[----:B------:R-:W2:Y:S06]  /*00a0*/  LDCU UR6, c[0x0][0x3c4] ;  /* 0x00007880ff0677ac */ /* 0x000eac0008000800 */
[----:B------:R-:W3:Y:S01]  /*00b0*/  LDC.64 R4, c[0x0][0x3a0] ;  /* 0x0000e800ff047b82 */ /* 0x000ee20000000a00 */
[----:B------:R-:W4:Y:S07]  /*00c0*/  LDCU UR5, c[0x0][0x3c8] ;  /* 0x00007900ff0577ac */ /* 0x000f2e0008000800 */
[----:B------:R-:W3:Y:S01]  /*00d0*/  LDC.64 R8, c[0x0][0x3a8] ;  /* 0x0000ea00ff087b82 */ /* 0x000ee20000000a00 */
[----:B0-----:R-:W-:-:S07]  /*00e0*/  IMAD.WIDE R2, R7, 0x4, R2 ;  /* 0x0000000407027825 */ /* 0x001fce00078e0202 */
[----:B------:R-:W0:Y:S01]  /*00f0*/  LDC.64 R10, c[0x0][0x380] ;  /* 0x0000e000ff0a7b82 */ /* 0x000e220000000a00 */
[----:B-1----:R1:W3:Y:S01]  /*0100*/  LDG.E R13, desc[UR14][R2.64] ;  /* 0x0000000e020d7981 */ /* 0x0022e2000c1e1900 */
[----:B--2---:R-:W-:Y:S01]  /*0110*/  I2FP.F32.S32 R12, UR6 ;  /* 0x00000006000c7c45 */ /* 0x004fe20008201400 */
[----:B----4-:R-:W-:Y:S01]  /*0120*/  UIADD3 UR4, UPT, UPT, UR5, 0x1, URZ ;  /* 0x0000000105047890 */ /* 0x010fe2000fffe0ff */
[----:B---3--:R-:W-:Y:S01]  /*0130*/  IMAD.WIDE R4, R7, 0x4, R4 ;  /* 0x0000000407047825 */ /* 0x008fe200078e0204 */
[----:B------:R-:W-:-:S03]  /*0140*/  UIADD3 UR10, UPT, UPT, -UR5, URZ, URZ ;  /* 0x000000ff050a7290 */ /* 0x000fc6000fffe1ff */
[----:B-1----:R-:W1:Y:S01]  /*0150*/  LDC.64 R2, c[0x0][0x388] ;  /* 0x0000e200ff027b82 */ /* 0x002e620000000a00 */
[----:B------:R-:W-:Y:S01]  /*0160*/  UISETP.GE.AND UP0, UPT, UR4, UR10, UPT ;  /* 0x0000000a0400728c */ /* 0x000fe2000bf06270 */
[----:B------:R-:W5:Y:S01]  /*0170*/  LDG.E R14, desc[UR14][R4.64] ;  /* 0x0000000e040e7981 */ /* 0x000f62000c1e1900 */
[----:B------:R-:W-:-:S04]  /*0180*/  IMAD.WIDE R8, R7, 0x4, R8 ;  /* 0x0000000407087825 */ /* 0x000fc800078e0208 */
[----:B------:R-:W-:Y:S01]  /*0190*/  PLOP3.LUT P1, PT, PT, PT, UP0, 0x80, 0x8 ;  /* 0x000000000008781c */ /* 0x000fe20003f2f008 */
[----:B------:R0:W5:Y:S02]  /*01a0*/  LDG.E R15, desc[UR14][R8.64] ;  /* 0x0000000e080f7981 */ /* 0x000164000c1e1900 */
[----:B0-----:R-:W-:-:S04]  /*01b0*/  IMAD.WIDE R8, R7, 0x4, R10 ;  /* 0x0000000407087825 */ /* 0x001fc800078e020a */
[----:B-1----:R-:W-:Y:S01]  /*01c0*/  IMAD.WIDE R2, R7, 0x4, R2 ;  /* 0x0000000407027825 */ /* 0x002fe200078e0202 */
[----:B------:R-:W0:Y:S03]  /*01d0*/  FRND.FLOOR R6, R13 ;  /* 0x0000000d00067307 */ /* 0x000e260000205000 */
[----:B0-----:R-:W-:-:S04]  /*01e0*/  FADD R0, R13, -R6 ;  /* 0x800000060d007221 */ /* 0x001fc80000000000 */
[----:B------:R-:W-:-:S04]  /*01f0*/  FMUL R0, R0, R12 ;  /* 0x0000000c00007220 */ /* 0x000fc80000400000 */
[----:B------:R-:W0:Y:S02]  /*0200*/  F2I.S64 R4, R0 ;  /* 0x0000000000047311 */ /* 0x000e240000201900 */
[----:B0-----:R-:W-:Y:S01]  /*0210*/  ISETP.NE.AND P0, PT, R4, UR6, PT ;  /* 0x0000000604007c0c */ /* 0x001fe2000bf05270 */
[----:B------:R-:W-:-:S12]  /*0220*/  @!P1 EXIT ;  /* 0x000000000000994d */ /* 0x000fd80003800000 */
[----:B-----5:R-:W0:Y:S01]  /*0230*/  FRND.FLOOR R7, R14 ;  /* 0x0000000e00077307 */ /* 0x020e220000205000 */
[----:B------:R-:W1:Y:S01]  /*0240*/  LDCU UR7, c[0x0][0x3c0] ;  /* 0x00007800ff0777ac */ /* 0x000e620008000800 */
[----:B------:R2:W5:Y:S01]  /*0250*/  LDG.E R2, desc[UR14][R2.64] ;  /* 0x0000000e02027981 */ /* 0x000562000c1e1900 */
[----:B------:R-:W3:Y:S03]  /*0260*/  LDCU UR4, c[0x0][0x3b8] ;  /* 0x00007700ff0477ac */ /* 0x000ee60008000800 */
[----:B------:R4:W5:Y:S02]  /*0270*/  LDG.E R0, desc[UR14][R8.64] ;  /* 0x0000000e08007981 */ /* 0x000964000c1e1900 */
[----:B------:R-:W2:Y:S01]  /*0280*/  FRND.FLOOR R16, R15 ;  /* 0x0000000f00107307 */ /* 0x000ea20000205000 */
[----:B0-----:R-:W-:-:S04]  /*0290*/  FADD R5, R14, -R7 ;  /* 0x800000070e057221 */ /* 0x001fc80000000000 */
[----:B------:R-:W-:Y:S01]  /*02a0*/  FMUL R10, R5, R12 ;  /* 0x0000000c050a7220 */ /* 0x000fe20000400000 */
[----:B--2---:R-:W-:-:S04]  /*02b0*/  FADD R5, R15, -R16 ;  /* 0x800000100f057221 */ /* 0x004fc80000000000 */
[----:B------:R-:W-:Y:S01]  /*02c0*/  FMUL R12, R5, R12 ;  /* 0x0000000c050c7220 */ /* 0x000fe20000400000 */
[----:B------:R-:W0:Y:S08]  /*02d0*/  F2I.S64 R10, R10 ;  /* 0x0000000a000a7311 */ /* 0x000e300000201900 */
[----:B------:R-:W2:Y:S01]  /*02e0*/  F2I.S64 R12, R12 ;  /* 0x0000000c000c7311 */ /* 0x000ea20000201900 */
[----:B0-----:R-:W-:-:S02]  /*02f0*/  ISETP.NE.AND P1, PT, R10, UR6, PT ;  /* 0x000000060a007c0c */ /* 0x001fc4000bf25270 */
[----:B--2---:R-:W-:Y:S01]  /*0300*/  ISETP.NE.AND P2, PT, R12, UR6, PT ;  /* 0x000000060c007c0c */ /* 0x004fe2000bf45270 */
[----:B------:R-:W-:-:S10]  /*0310*/  @!P0 FADD R6, R6, 1 ;  /* 0x3f80000006068421 */ /* 0x000fd40000000000 */
[----:B------:R-:W-:Y:S02]  /*0320*/  @!P1 FADD R7, R7, 1 ;  /* 0x3f80000007079421 */ /* 0x000fe40000000000 */
[----:B------:R-:W-:Y:S02]  /*0330*/  @!P2 FADD R16, R16, 1 ;  /* 0x3f8000001010a421 */ /* 0x000fe40000000000 */
[----:B------:R1:W0:Y:S01]  /*0340*/  F2I.FLOOR.NTZ R11, R7 ;  /* 0x00000007000b7305 */ /* 0x0002220000207100 */
[----:B------:R-:W-:Y:S02]  /*0350*/  UIADD3 UR9, UPT, UPT, UR5, -0x2, URZ ;  /* 0xfffffffe05097890 */ /* 0x000fe4000fffe0ff */
[----:B------:R-:W-:-:S05]  /*0360*/  UIADD3 UR11, UPT, UPT, UR5, -0x3, URZ ;  /* 0xfffffffd050b7890 */ /* 0x000fca000fffe0ff */
[----:B------:R-:W2:Y:S01]  /*0370*/  F2I.FLOOR.NTZ R16, R16 ;  /* 0x0000001000107305 */ /* 0x000ea20000207100 */
[----:B------:R-:W-:Y:S01]  /*0380*/  SEL R3, R4, RZ, P0 ;  /* 0x000000ff04037207 */ /* 0x000fe20000000000 */
[----:B------:R-:W-:Y:S01]  /*0390*/  UIADD3 UR8, UPT, UPT, UR5, -0x1, URZ ;  /* 0xffffffff05087890 */ /* 0x000fe2000fffe0ff */
[----:B------:R-:W-:-:S05]  /*03a0*/  SEL R4, R10, RZ, P1 ;  /* 0x000000ff0a047207 */ /* 0x000fca0000800000 */
[----:B------:R-:W3:Y:S01]  /*03b0*/  F2I.FLOOR.NTZ R6, R6 ;  /* 0x0000000600067305 */ /* 0x000ee20000207100 */
[----:B------:R-:W-:Y:S01]  /*03c0*/  SEL R5, R12, RZ, P2 ;  /* 0x000000ff0c057207 */ /* 0x000fe20001000000 */
[----:B------:R-:W-:Y:S01]  /*03d0*/  IMAD.U32 R10, RZ, RZ, UR9 ;  /* 0x00000009ff0a7e24 */ /* 0x000fe2000f8e00ff */
[----:B------:R-:W-:Y:S01]  /*03e0*/  MOV R12, UR11 ;  /* 0x0000000b000c7c02 */ /* 0x000fe20008000f00 */
[----:B----4-:R-:W-:Y:S02]  /*03f0*/  IMAD.U32 R8, RZ, RZ, UR8 ;  /* 0x00000008ff087e24 */ /* 0x010fe4000f8e00ff */
[--C-:B------:R-:W-:Y:S01]  /*0400*/  IMAD R9, R10, UR6, R3.reuse ;  /* 0x000000060a097c24 */ /* 0x100fe2000f8e0203 */
[----:B-1----:R-:W-:Y:S01]  /*0410*/  I2FP.F32.S32 R7, UR7 ;  /* 0x0000000700077c45 */ /* 0x002fe20008201400 */
[----:B------:R-:W-:Y:S02]  /*0420*/  IMAD R10, R12, UR6, R3 ;  /* 0x000000060c0a7c24 */ /* 0x000fe4000f8e0203 */
[----:B0-----:R-:W-:-:S02]  /*0430*/  VIADD R11, R11, 0xffffffff ;  /* 0xffffffff0b0b7836 */ /* 0x001fc40000000000 */
[----:B--2---:R-:W-:Y:S01]  /*0440*/  VIADD R12, R16, 0xffffffff ;  /* 0xffffffff100c7836 */ /* 0x004fe20000000000 */
[----:B------:R-:W-:Y:S01]  /*0450*/  UIADD3 UR5, UPT, UPT, UR5, 0x2, URZ ;  /* 0x0000000205057890 */ /* 0x000fe2000fffe0ff */
[----:B------:R-:W-:Y:S01]  /*0460*/  IMAD R8, R8, UR6, R3 ;  /* 0x0000000608087c24 */ /* 0x000fe2000f8e0203 */
[----:B---3--:R-:W-:Y:S01]  /*0470*/  USHF.L.U32 UR4, UR4, 0x1, URZ ;  /* 0x0000000104047899 */ /* 0x008fe200080006ff */
[----:B------:R-:W-:-:S11]  /*0480*/  UMOV UR6, UR10 ;  /* 0x0000000a00067c82 */ /* 0x000fd60008000000 */
.L_x_4:
[----:B0-----:R-:W0:Y:S01]  /*0490*/  LDCU UR8, c[0x0][0x3c4] ;  /* 0x00007880ff0877ac */ /* 0x001e220008000800 */
[----:B------:R-:W-:Y:S01]  /*04a0*/  IADD3 R14, PT, PT, RZ, -UR6, RZ ;  /* 0x80000006ff0e7c10 */ /* 0x000fe2000fffe0ff */
[----:B------:R-:W-:Y:S01]  /*04b0*/  VIADD R15, R12, UR6 ;  /* 0x000000060c0f7c36 */ /* 0x000fe20008000000 */
[----:B------:R-:W1:Y:S01]  /*04c0*/  LDCU UR7, c[0x0][0x3b8] ;  /* 0x00007700ff0777ac */ /* 0x000e620008000800 */
[----:B------:R-:W-:-:S04]  /*04d0*/  UIADD3 UR6, UPT, UPT, UR6, 0x1, URZ ;  /* 0x0000000106067890 */ /* 0x000fc8000fffe0ff */
[----:B------:R-:W-:Y:S01]  /*04e0*/  UISETP.NE.AND UP0, UPT, UR6, UR5, UPT ;  /* 0x000000050600728c */ /* 0x000fe2000bf05270 */
[----:B0-----:R-:W-:Y:S01]  /*04f0*/  IMAD R13, R14, UR8, R5 ;  /* 0x000000080e0d7c24 */ /* 0x001fe2000f8e0205 */
[----:B-1----:R-:W-:-:S04]  /*0500*/  UIMAD UR7, UR4, UR7, URZ ;  /* 0x00000007040772a4 */ /* 0x002fc8000f8e02ff */
[----:B------:R-:W-:-:S05]  /*0510*/  I2FP.F32.S32 R14, R13 ;  /* 0x0000000d000e7245 */ /* 0x000fca0000201400 */
[----:B------:R-:W-:Y:S01]  /*0520*/  FMUL R14, R7, |R14| ;  /* 0x4000000e070e7220 */ /* 0x000fe20000400000 */
[----:B------:R-:W-:Y:S01]  /*0530*/  IMAD R13, R15, UR7, RZ ;  /* 0x000000070f0d7c24 */ /* 0x000fe2000f8e02ff */
[----:B------:R-:W-:Y:S02]  /*0540*/  UMOV UR7, UR10 ;  /* 0x0000000a00077c82 */ /* 0x000fe40008000000 */
[----:B------:R-:W-:-:S07]  /*0550*/  FMUL R18, R7, R14 ;  /* 0x0000000e07127220 */ /* 0x000fce0000400000 */
.L_x_3:
[----:B0-----:R-:W0:Y:S01]  /*0560*/  LDCU UR9, c[0x0][0x3c8] ;  /* 0x00007900ff0977ac */ /* 0x001e220008000800 */
[----:B------:R-:W-:Y:S01]  /*0570*/  VIADD R14, R11, UR7 ;  /* 0x000000070b0e7c36 */ /* 0x000fe20008000000 */
[----:B------:R-:W-:Y:S01]  /*0580*/  IADD3 R15, PT, PT, RZ, -UR7, RZ ;  /* 0x80000007ff0f7c10 */ /* 0x000fe2000fffe0ff */
[----:B------:R-:W1:Y:S02]  /*0590*/  LDCU UR11, c[0x0][0x3c4] ;  /* 0x00007880ff0b77ac */ /* 0x000e640008000800 */
[----:B------:R-:W-:Y:S01]  /*05a0*/  IMAD R20, R14, UR4, RZ ;  /* 0x000000040e147c24 */ /* 0x000fe2000f8e02ff */
[----:B------:R-:W-:-:S04]  /*05b0*/  UIADD3 UR7, UPT, UPT, UR7, 0x1, URZ ;  /* 0x0000000107077890 */ /* 0x000fc8000fffe0ff */
[----:B------:R-:W-:Y:S01]  /*05c0*/  IADD3 R19, P0, PT, R20, R13, RZ ;  /* 0x0000000d14137210 */ /* 0x000fe20007f1e0ff */
[----:B------:R-:W-:Y:S01]  /*05d0*/  UMOV UR8, UR10 ;  /* 0x0000000a00087c82 */ /* 0x000fe20008000000 */
[----:B------:R-:W-:Y:S02]  /*05e0*/  UISETP.NE.AND UP2, UPT, UR7, UR5, UPT ;  /* 0x000000050700728c */ /* 0x000fe4000bf45270 */
[----:B0-----:R-:W-:Y:S02]  /*05f0*/  ULOP3.LUT UP3, URZ, UR9, 0x7fffffff, URZ, 0xc0, !UPT ;  /* 0x7fffffff09ff7892 */ /* 0x001fe4000f86c0ff */
[----:B------:R-:W-:Y:S01]  /*0600*/  ULOP3.LUT UP1, URZ, UR9, 0x1, URZ, 0xc0, !UPT ;  /* 0x0000000109ff7892 */ /* 0x000fe2000f82c0ff */
[----:B-1----:R-:W-:Y:S01]  /*0610*/  IMAD R14, R15, UR11, R4 ;  /* 0x0000000b0f0e7c24 */ /* 0x002fe2000f8e0204 */
[----:B------:R-:W-:-:S04]  /*0620*/  SHF.R.S32.HI R15, RZ, 0x1f, R13 ;  /* 0x0000001fff0f7819 */ /* 0x000fc8000001140d */
[----:B------:R-:W-:Y:S02]  /*0630*/  I2FP.F32.S32 R14, R14 ;  /* 0x0000000e000e7245 */ /* 0x000fe40000201400 */
[----:B------:R-:W-:-:S03]  /*0640*/  LEA.HI.X.SX32 R20, R20, R15, 0x1, P0 ;  /* 0x0000000f14147211 */ /* 0x000fc600000f0eff */
[----:B------:R-:W-:Y:S01]  /*0650*/  FMUL R21, R7, |R14| ;  /* 0x4000000e07157220 */ /* 0x000fe20000400000 */
[----:B------:R-:W-:Y:S06]  /*0660*/  BRA.U !UP3, `(.L_x_0) ;  /* 0x000000050b5c7547 */ /* 0x000fec000b800000 */
[----:B------:R-:W-:Y:S02]  /*0670*/  USHF.L.U32 UR12, UR9, 0x1, URZ ;  /* 0x00000001090c7899 */ /* 0x000fe400080006ff */
[----:B------:R-:W-:Y:S01]  /*0680*/  IMAD.U32 R22, RZ, RZ, UR9 ;  /* 0x00000009ff167e24 */ /* 0x000fe2000f8e00ff */
[----:B------:R-:W-:Y:S01]  /*0690*/  UIADD3 UR8, UPT, UPT, UR5, UR9, URZ ;  /* 0x0000000905087290 */ /* 0x000fe2000fffe0ff */
[----:B------:R-:W-:Y:S01]  /*06a0*/  IMAD.MOV.U32 R23, RZ, RZ, R10 ;  /* 0x000000ffff177224 */ /* 0x000fe200078e000a */
[----:B------:R-:W-:Y:S01]  /*06b0*/  MOV R24, R9 ;  /* 0x0000000900187202 */ /* 0x000fe20000000f00 */
[----:B------:R-:W-:Y:S01]  /*06c0*/  IMAD.MOV.U32 R26, RZ, RZ, R8 ;  /* 0x000000ffff1a7224 */ /* 0x000fe200078e0008 */
[----:B------:R-:W-:Y:S01]  /*06d0*/  ULOP3.LUT UR8, UR8, 0xfffffffc, URZ, 0xc0, !UPT ;  /* 0xfffffffc08087892 */ /* 0x000fe2000f8ec0ff */
[----:B------:R-:W-:Y:S01]  /*06e0*/  LEA R25, R6, -UR12, 0x1 ;  /* 0x8000000c06197c11 */ /* 0x000fe2000f8e08ff */
[----:B------:R-:W-:Y:S01]  /*06f0*/  IMAD R22, R22, UR11, R3 ;  /* 0x0000000b16167c24 */ /* 0x000fe2000f8e0203 */
[----:B------:R-:W0:Y:S02]  /*0700*/  LDCU.64 UR16, c[0x0][0x3b0] ;  /* 0x00007600ff1077ac */ /* 0x000e240008000a00 */
[----:B------:R-:W-:Y:S01]  /*0710*/  IADD3 R25, PT, PT, R25, 0x2, RZ ;  /* 0x0000000219197810 */ /* 0x000fe20007ffe0ff */
[----:B------:R-:W-:Y:S01]  /*0720*/  UIADD3 UR9, UPT, UPT, -UR8, URZ, URZ ;  /* 0x000000ff08097290 */ /* 0x000fe2000fffe1ff */
[----:B------:R-:W1:Y:S02]  /*0730*/  LDCU.64 UR18, c[0x0][0x390] ;  /* 0x00007200ff1277ac */ /* 0x000e640008000a00 */
[----:B------:R-:W-:-:S09]  /*0740*/  UMOV UR8, UR10 ;  /* 0x0000000a00087c82 */ /* 0x000fd20008000000 */
.L_x_1:
[----:B------:R-:W-:-:S05]  /*0750*/  I2FP.F32.S32 R14, R22 ;  /* 0x00000016000e7245 */ /* 0x000fca0000201400 */
[----:B------:R-:W-:-:S04]  /*0760*/  FADD R15, R21, |R14| ;  /* 0x4000000e150f7221 */ /* 0x000fc80000000000 */
[----:B------:R-:W-:-:S06]  /*0770*/  FADD R16, R18, R15 ;  /* 0x0000000f12107221 */ /* 0x000fcc0000000000 */
[----:B------:R-:W0:Y:S02]  /*0780*/  F2I.S64 R16, R16 ;  /* 0x0000001000107311 */ /* 0x000e240000201900 */
[----:B0-----:R-:W-:-:S04]  /*0790*/  LEA R14, P0, R16, UR16, 0x2 ;  /* 0x00000010100e7c11 */ /* 0x001fc8000f8010ff */
[----:B------:R-:W-:-:S06]  /*07a0*/  LEA.HI.X R15, R16, UR17, R17, 0x2, P0 ;  /* 0x00000011100f7c11 */ /* 0x000fcc00080f1411 */
[----:B------:R-:W2:Y:S01]  /*07b0*/  LDG.E R15, desc[UR14][R14.64] ;  /* 0x0000000e0e0f7981 */ /* 0x000ea2000c1e1900 */
[----:B------:R-:W-:-:S05]  /*07c0*/  VIADD R17, R25, 0xfffffffc ;  /* 0xfffffffc19117836 */ /* 0x000fca0000000000 */
[----:B------:R-:W-:-:S04]  /*07d0*/  IADD3 R27, P0, PT, R17, R19, RZ ;  /* 0x00000013111b7210 */ /* 0x000fc80007f1e0ff */
[----:B------:R-:W-:Y:S02]  /*07e0*/  LEA.HI.X.SX32 R17, R17, R20, 0x1, P0 ;  /* 0x0000001411117211 */ /* 0x000fe400000f0eff */
[----:B-1----:R-:W-:-:S04]  /*07f0*/  LEA R28, P0, R27, UR18, 0x2 ;  /* 0x000000121b1c7c11 */ /* 0x002fc8000f8010ff */
[----:B------:R-:W-:Y:S02]  /*0800*/  LEA.HI.X R29, R27, UR19, R17, 0x2, P0 ;  /* 0x000000131b1d7c11 */ /* 0x000fe400080f1411 */
[----:B------:R-:W-:Y:S01]  /*0810*/  I2FP.F32.S32 R16, R26 ;  /* 0x0000001a00107245 */ /* 0x000fe20000201400 */
[----:B--2--5:R-:W-:-:S05]  /*0820*/  FMUL R27, R0, R15 ;  /* 0x0000000f001b7220 */ /* 0x024fca0000400000 */
[----:B------:R0:W-:Y:S02]  /*0830*/  REDG.E.ADD.F32.FTZ.RN.STRONG.GPU desc[UR14][R28.64], R27 ;  /* 0x0000001b1c0079a6 */ /* 0x0001e4000c12f30e */
[----:B0-----:R-:W-:Y:S01]  /*0840*/  FMUL R27, R2, R15 ;  /* 0x0000000f021b7220 */ /* 0x001fe20000400000 */
[----:B------:R-:W-:-:S04]  /*0850*/  FADD R15, R21, |R16| ;  /* 0x40000010150f7221 */ /* 0x000fc80000000000 */
[----:B------:R-:W-:Y:S01]  /*0860*/  FADD R15, R18, R15 ;  /* 0x0000000f120f7221 */ /* 0x000fe20000000000 */
[----:B------:R0:W-:Y:S03]  /*0870*/  REDG.E.ADD.F32.FTZ.RN.STRONG.GPU desc[UR14][R28.64+0x4], R27 ;  /* 0x0000041b1c0079a6 */ /* 0x0001e6000c12f30e */
[----:B------:R-:W1:Y:S02]  /*0880*/  F2I.S64 R16, R15 ;  /* 0x0000000f00107311 */ /* 0x000e640000201900 */
[----:B-1----:R-:W-:-:S04]  /*0890*/  LEA R14, P0, R16, UR16, 0x2 ;  /* 0x00000010100e7c11 */ /* 0x002fc8000f8010ff */
[----:B------:R-:W-:-:S05]  /*08a0*/  LEA.HI.X R15, R16, UR17, R17, 0x2, P0 ;  /* 0x00000011100f7c11 */ /* 0x000fca00080f1411 */
[----:B------:R1:W2:Y:S01]  /*08b0*/  LDG.E R14, desc[UR14][R14.64] ;  /* 0x0000000e0e0e7981 */ /* 0x0002a2000c1e1900 */
[----:B------:R-:W-:-:S04]  /*08c0*/  IADD3 R16, PT, PT, R25, -0x2, RZ ;  /* 0xfffffffe19107810 */ /* 0x000fc80007ffe0ff */
[----:B------:R-:W-:-:S04]  /*08d0*/  IADD3 R17, P0, PT, R16, R19, RZ ;  /* 0x0000001310117210 */ /* 0x000fc80007f1e0ff */
[----:B0-----:R-:W-:Y:S02]  /*08e0*/  LEA.HI.X.SX32 R28, R16, R20, 0x1, P0 ;  /* 0x00000014101c7211 */ /* 0x001fe400000f0eff */
[----:B------:R-:W-:-:S04]  /*08f0*/  LEA R16, P0, R17, UR18, 0x2 ;  /* 0x0000001211107c11 */ /* 0x000fc8000f8010ff */
[----:B------:R-:W-:Y:S02]  /*0900*/  LEA.HI.X R17, R17, UR19, R28, 0x2, P0 ;  /* 0x0000001311117c11 */ /* 0x000fe400080f141c */
[----:B------:R-:W-:-:S05]  /*0910*/  I2FP.F32.S32 R28, R24 ;  /* 0x00000018001c7245 */ /* 0x000fca0000201400 */
[----:B-1----:R-:W-:-:S04]  /*0920*/  FADD R15, R21, |R28| ;  /* 0x4000001c150f7221 */ /* 0x002fc80000000000 */
[----:B------:R-:W-:Y:S01]  /*0930*/  FADD R15, R18, R15 ;  /* 0x0000000f120f7221 */ /* 0x000fe20000000000 */
[----:B--2---:R-:W-:-:S05]  /*0940*/  FMUL R27, R0, R14 ;  /* 0x0000000e001b7220 */ /* 0x004fca0000400000 */
[----:B------:R0:W-:Y:S02]  /*0950*/  REDG.E.ADD.F32.FTZ.RN.STRONG.GPU desc[UR14][R16.64], R27 ;  /* 0x0000001b100079a6 */ /* 0x0001e4000c12f30e */
[----:B0-----:R-:W-:-:S05]  /*0960*/  FMUL R27, R2, R14 ;  /* 0x0000000e021b7220 */ /* 0x001fca0000400000 */
[----:B------:R0:W-:Y:S02]  /*0970*/  REDG.E.ADD.F32.FTZ.RN.STRONG.GPU desc[UR14][R16.64+0x4], R27 ;  /* 0x0000041b100079a6 */ /* 0x0001e4000c12f30e */
[----:B0-----:R-:W0:Y:S02]  /*0980*/  F2I.S64 R16, R15 ;  /* 0x0000000f00107311 */ /* 0x001e240000201900 */
[----:B0-----:R-:W-:-:S04]  /*0990*/  LEA R14, P0, R16, UR16, 0x2 ;  /* 0x00000010100e7c11 */ /* 0x001fc8000f8010ff */
[----:B------:R-:W-:-:S05]  /*09a0*/  LEA.HI.X R15, R16, UR17, R17, 0x2, P0 ;  /* 0x00000011100f7c11 */ /* 0x000fca00080f1411 */
[----:B------:R0:W2:Y:S01]  /*09b0*/  LDG.E R14, desc[UR14][R14.64] ;  /* 0x0000000e0e0e7981 */ /* 0x0000a2000c1e1900 */
[----:B------:R-:W-:-:S04]  /*09c0*/  IADD3 R29, P0, PT, R25, R19, RZ ;  /* 0x00000013191d7210 */ /* 0x000fc80007f1e0ff */
[----:B------:R-:W-:Y:S02]  /*09d0*/  LEA.HI.X.SX32 R16, R25, R20, 0x1, P0 ;  /* 0x0000001419107211 */ /* 0x000fe400000f0eff */
[----:B------:R-:W-:-:S04]  /*09e0*/  LEA R28, P0, R29, UR18, 0x2 ;  /* 0x000000121d1c7c11 */ /* 0x000fc8000f8010ff */
[----:B------:R-:W-:Y:S02]  /*09f0*/  LEA.HI.X R29, R29, UR19, R16, 0x2, P0 ;  /* 0x000000131d1d7c11 */ /* 0x000fe400080f1410 */
[----:B------:R-:W-:-:S05]  /*0a00*/  I2FP.F32.S32 R16, R23 ;  /* 0x0000001700107245 */ /* 0x000fca0000201400 */
[----:B------:R-:W-:-:S04]  /*0a10*/  FADD R17, R21, |R16| ;  /* 0x4000001015117221 */ /* 0x000fc80000000000 */
[----:B0-----:R-:W-:Y:S01]  /*0a20*/  FADD R15, R18, R17 ;  /* 0x00000011120f7221 */ /* 0x001fe20000000000 */
[----:B--2---:R-:W-:-:S05]  /*0a30*/  FMUL R27, R0, R14 ;  /* 0x0000000e001b7220 */ /* 0x004fca0000400000 */
[----:B------:R0:W-:Y:S02]  /*0a40*/  REDG.E.ADD.F32.FTZ.RN.STRONG.GPU desc[UR14][R28.64], R27 ;  /* 0x0000001b1c0079a6 */ /* 0x0001e4000c12f30e */
[----:B0-----:R-:W-:Y:S02]  /*0a50*/  FMUL R27, R2, R14 ;  /* 0x0000000e021b7220 */ /* 0x001fe40000400000 */
[----:B------:R-:W0:Y:S03]  /*0a60*/  F2I.S64 R14, R15 ;  /* 0x0000000f000e7311 */ /* 0x000e260000201900 */
[----:B------:R1:W-:Y:S01]  /*0a70*/  REDG.E.ADD.F32.FTZ.RN.STRONG.GPU desc[UR14][R28.64+0x4], R27 ;  /* 0x0000041b1c0079a6 */ /* 0x0003e2000c12f30e */
[----:B0-----:R-:W-:-:S04]  /*0a80*/  LEA R16, P0, R14, UR16, 0x2 ;  /* 0x000000100e107c11 */ /* 0x001fc8000f8010ff */
[----:B------:R-:W-:-:S06]  /*0a90*/  LEA.HI.X R17, R14, UR17, R15, 0x2, P0 ;  /* 0x000000110e117c11 */ /* 0x000fcc00080f140f */
[----:B------:R0:W1:Y:S01]  /*0aa0*/  LDG.E R17, desc[UR14][R16.64] ;  /* 0x0000000e10117981 */ /* 0x000062000c1e1900 */
[----:B------:R-:W-:-:S05]  /*0ab0*/  VIADD R14, R25, 0x2 ;  /* 0x00000002190e7836 */ /* 0x000fca0000000000 */
[----:B------:R-:W-:-:S04]  /*0ac0*/  IADD3 R15, P0, PT, R14, R19, RZ ;  /* 0x000000130e0f7210 */ /* 0x000fc80007f1e0ff */
[----:B0-----:R-:W-:Y:S02]  /*0ad0*/  LEA.HI.X.SX32 R16, R14, R20, 0x1, P0 ;  /* 0x000000140e107211 */ /* 0x001fe400000f0eff */
[----:B------:R-:W-:-:S04]  /*0ae0*/  LEA R14, P0, R15, UR18, 0x2 ;  /* 0x000000120f0e7c11 */ /* 0x000fc8000f8010ff */
[----:B------:R-:W-:Y:S01]  /*0af0*/  LEA.HI.X R15, R15, UR19, R16, 0x2, P0 ;  /* 0x000000130f0f7c11 */ /* 0x000fe200080f1410 */
[-C--:B-1----:R-:W-:Y:S01]  /*0b00*/  FMUL R27, R0, R17.reuse ;  /* 0x00000011001b7220 */ /* 0x082fe20000400000 */
[----:B------:R-:W-:-:S04]  /*0b10*/  FMUL R29, R2, R17 ;  /* 0x00000011021d7220 */ /* 0x000fc80000400000 */
[----:B------:R2:W-:Y:S04]  /*0b20*/  REDG.E.ADD.F32.FTZ.RN.STRONG.GPU desc[UR14][R14.64], R27 ;  /* 0x0000001b0e0079a6 */ /* 0x0005e8000c12f30e */
[----:B------:R2:W-:Y:S01]  /*0b30*/  REDG.E.ADD.F32.FTZ.RN.STRONG.GPU desc[UR14][R14.64+0x4], R29 ;  /* 0x0000041d0e0079a6 */ /* 0x0005e2000c12f30e */
[----:B------:R-:W-:Y:S01]  /*0b40*/  UIADD3 UR9, UPT, UPT, UR9, 0x4, URZ ;  /* 0x0000000409097890 */ /* 0x000fe2000fffe0ff */
[----:B------:R-:W-:Y:S01]  /*0b50*/  IADD3 R17, PT, PT, RZ, -UR11, RZ ;  /* 0x8000000bff117c10 */ /* 0x000fe2000fffe0ff */
[----:B------:R-:W-:Y:S01]  /*0b60*/  VIADD R25, R25, 0x8 ;  /* 0x0000000819197836 */ /* 0x000fe20000000000 */
[----:B------:R-:W-:Y:S02]  /*0b70*/  UIADD3 UR8, UPT, UPT, UR8, 0x4, URZ ;  /* 0x0000000408087890 */ /* 0x000fe4000fffe0ff */
[----:B------:R-:W-:Y:S01]  /*0b80*/  UISETP.NE.AND UP3, UPT, UR9, URZ, UPT ;  /* 0x000000ff0900728c */ /* 0x000fe2000bf65270 */
[C---:B------:R-:W-:Y:S01]  /*0b90*/  IMAD R26, R17.reuse, 0x4, R26 ;  /* 0x00000004111a7824 */ /* 0x040fe200078e021a */
[C---:B------:R-:W-:Y:S01]  /*0ba0*/  LEA R24, R17.reuse, R24, 0x2 ;  /* 0x0000001811187211 */ /* 0x040fe200078e10ff */
[C---:B------:R-:W-:Y:S01]  /*0bb0*/  IMAD R23, R17.reuse, 0x4, R23 ;  /* 0x0000000411177824 */ /* 0x040fe200078e0217 */
[----:B------:R-:W-:-:S05]  /*0bc0*/  LEA R22, R17, R22, 0x2 ;  /* 0x0000001611167211 */ /* 0x000fca00078e10ff */
[----:B--2---:R-:W-:Y:S05]  /*0bd0*/  BRA.U UP3, `(.L_x_1) ;  /* 0xfffffff903dc7547 */ /* 0x004fea000b83ffff */
.L_x_0:
[----:B------:R-:W-:Y:S05]  /*0be0*/  BRA.U UP1, `(.L_x_2) ;  /* 0x00000001019c7547 */ /* 0x000fea000b800000 */
[----:B------:R-:W-:Y:S01]  /*0bf0*/  IADD3 R14, PT, PT, RZ, -UR8, RZ ;  /* 0x80000008ff0e7c10 */ /* 0x000fe2000fffe0ff */
[----:B------:R-:W0:Y:S04]  /*0c00*/  LDCU.64 UR12, c[0x0][0x3b0] ;  /* 0x00007600ff0c77ac */ /* 0x000e280008000a00 */
[----:B------:R-:W-:Y:S01]  /*0c10*/  IMAD R14, R14, UR11, R3 ;  /* 0x0000000b0e0e7c24 */ /* 0x000fe2000f8e0203 */
[----:B------:R-:W-:Y:S01]  /*0c20*/  UIMAD UR9, UR8, UR11, UR11 ;  /* 0x0000000b080972a4 */ /* 0x000fe2000f8e020b */
[----:B------:R-:W1:Y:S03]  /*0c30*/  LDCU.64 UR16, c[0x0][0x390] ;  /* 0x00007200ff1077ac */ /* 0x000e660008000a00 */
[----:B------:R-:W-:-:S05]  /*0c40*/  I2FP.F32.S32 R14, R14 ;  /* 0x0000000e000e7245 */ /* 0x000fca0000201400 */
[----:B------:R-:W-:-:S04]  /*0c50*/  FADD R15, R21, |R14| ;  /* 0x4000000e150f7221 */ /* 0x000fc80000000000 */
[----:B------:R-:W-:-:S06]  /*0c60*/  FADD R16, R18, R15 ;  /* 0x0000000f12107221 */ /* 0x000fcc0000000000 */
[----:B------:R-:W0:Y:S02]  /*0c70*/  F2I.S64 R16, R16 ;  /* 0x0000001000107311 */ /* 0x000e240000201900 */
[----:B0-----:R-:W-:-:S04]  /*0c80*/  LEA R14, P0, R16, UR12, 0x2 ;  /* 0x0000000c100e7c11 */ /* 0x001fc8000f8010ff */
[----:B------:R-:W-:-:S05]  /*0c90*/  LEA.HI.X R15, R16, UR13, R17, 0x2, P0 ;  /* 0x0000000d100f7c11 */ /* 0x000fca00080f1411 */
[----:B------:R0:W2:Y:S01]  /*0ca0*/  LDG.E R25, desc[UR14][R14.64] ;  /* 0x0000000e0e197981 */ /* 0x0000a2000c1e1900 */
[----:B------:R-:W-:-:S05]  /*0cb0*/  VIADD R17, R3, -UR9 ;  /* 0x8000000903117c36 */ /* 0x000fca0008000000 */
[----:B------:R-:W-:-:S05]  /*0cc0*/  I2FP.F32.S32 R22, R17 ;  /* 0x0000001100167245 */ /* 0x000fca0000201400 */
[----:B------:R-:W-:-:S04]  /*0cd0*/  FADD R21, R21, |R22| ;  /* 0x4000001615157221 */ /* 0x000fc80000000000 */
[----:B------:R-:W-:Y:S01]  /*0ce0*/  FADD R17, R18, R21 ;  /* 0x0000001512117221 */ /* 0x000fe20000000000 */
[----:B------:R-:W-:-:S05]  /*0cf0*/  IADD3 R21, PT, PT, R6, UR8, RZ ;  /* 0x0000000806157c10 */ /* 0x000fca000fffe0ff */
[----:B------:R-:W3:Y:S01]  /*0d00*/  F2I.S64 R16, R17 ;  /* 0x0000001100107311 */ /* 0x000ee20000201900 */
[----:B------:R-:W-:-:S05]  /*0d10*/  IMAD.SHL.U32 R21, R21, 0x2, RZ ;  /* 0x0000000215157824 */ /* 0x000fca00078e00ff */
[----:B------:R-:W-:-:S04]  /*0d20*/  IADD3 R22, PT, PT, R21, -0x2, RZ ;  /* 0xfffffffe15167810 */ /* 0x000fc80007ffe0ff */
[----:B0-----:R-:W-:-:S04]  /*0d30*/  IADD3 R15, P0, PT, R22, R19, RZ ;  /* 0x00000013160f7210 */ /* 0x001fc80007f1e0ff */
[----:B------:R-:W-:Y:S02]  /*0d40*/  LEA.HI.X.SX32 R24, R22, R20, 0x1, P0 ;  /* 0x0000001416187211 */ /* 0x000fe400000f0eff */
[C---:B-1----:R-:W-:Y:S02]  /*0d50*/  LEA R22, P0, R15.reuse, UR16, 0x2 ;  /* 0x000000100f167c11 */ /* 0x042fe4000f8010ff */
[C---:B---3--:R-:W-:Y:S02]  /*0d60*/  LEA R14, P1, R16.reuse, UR12, 0x2 ;  /* 0x0000000c100e7c11 */ /* 0x048fe4000f8210ff */
[----:B------:R-:W-:Y:S02]  /*0d70*/  LEA.HI.X R23, R15, UR17, R24, 0x2, P0 ;  /* 0x000000110f177c11 */ /* 0x000fe400080f1418 */
[----:B------:R-:W-:Y:S01]  /*0d80*/  LEA.HI.X R15, R16, UR13, R17, 0x2, P1 ;  /* 0x0000000d100f7c11 */ /* 0x000fe200088f1411 */
[-C--:B--2--5:R-:W-:Y:S01]  /*0d90*/  FMUL R27, R0, R25.reuse ;  /* 0x00000019001b7220 */ /* 0x0a4fe20000400000 */
[----:B------:R-:W-:-:S04]  /*0da0*/  FMUL R25, R2, R25 ;  /* 0x0000001902197220 */ /* 0x000fc80000400000 */
[----:B------:R0:W-:Y:S04]  /*0db0*/  REDG.E.ADD.F32.FTZ.RN.STRONG.GPU desc[UR14][R22.64], R27 ;  /* 0x0000001b160079a6 */ /* 0x0001e8000c12f30e */
[----:B------:R0:W-:Y:S04]  /*0dc0*/  REDG.E.ADD.F32.FTZ.RN.STRONG.GPU desc[UR14][R22.64+0x4], R25 ;  /* 0x00000419160079a6 */ /* 0x0001e8000c12f30e */
[----:B------:R-:W2:Y:S01]  /*0dd0*/  LDG.E R15, desc[UR14][R14.64] ;  /* 0x0000000e0e0f7981 */ /* 0x000ea2000c1e1900 */
[----:B------:R-:W-:-:S04]  /*0de0*/  IADD3 R19, P0, PT, R21, R19, RZ ;  /* 0x0000001315137210 */ /* 0x000fc80007f1e0ff */
[----:B------:R-:W-:Y:S02]  /*0df0*/  LEA.HI.X.SX32 R20, R21, R20, 0x1, P0 ;  /* 0x0000001415147211 */ /* 0x000fe400000f0eff */
[----:B------:R-:W-:-:S04]  /*0e00*/  LEA R16, P0, R19, UR16, 0x2 ;  /* 0x0000001013107c11 */ /* 0x000fc8000f8010ff */
[----:B------:R-:W-:Y:S01]  /*0e10*/  LEA.HI.X R17, R19, UR17, R20, 0x2, P0 ;  /* 0x0000001113117c11 */ /* 0x000fe200080f1414 */
[-C--:B--2---:R-:W-:Y:S01]  /*0e20*/  FMUL R19, R0, R15.reuse ;  /* 0x0000000f00137220 */ /* 0x084fe20000400000 */
[----:B------:R-:W-:-:S04]  /*0e30*/  FMUL R21, R2, R15 ;  /* 0x0000000f02157220 */ /* 0x000fc80000400000 */
[----:B------:R0:W-:Y:S04]  /*0e40*/  REDG.E.ADD.F32.FTZ.RN.STRONG.GPU desc[UR14][R16.64], R19 ;  /* 0x00000013100079a6 */ /* 0x0001e8000c12f30e */
[----:B------:R0:W-:Y:S02]  /*0e50*/  REDG.E.ADD.F32.FTZ.RN.STRONG.GPU desc[UR14][R16.64+0x4], R21 ;  /* 0x00000415100079a6 */ /* 0x0001e4000c12f30e */
.L_x_2:
[----:B------:R-:W-:Y:S05]  /*0e60*/  BRA.U UP2, `(.L_x_3) ;  /* 0xfffffff502bc7547 */ /* 0x000fea000b83ffff */
[----:B------:R-:W-:Y:S05]  /*0e70*/  BRA.U UP0, `(.L_x_4) ;  /* 0xfffffff500847547 */ /* 0x000fea000b83ffff */
[----:B------:R-:W-:Y:S05]  /*0e80*/  EXIT ;  /* 0x000000000000794d */ /* 0x000fea0003800000 */
.L_x_5:
[----:B------:R-:W-:-:S00]  /*0e90*/  BRA `(.L_x_5) ;  /* 0xfffffffc00fc7947 */ /* 0x000fc0000383ffff */
[----:B------:R-:W-:-:S00]  /*0ea0*/  NOP ;  /* 0x0000000000007918 */ /* 0x000fc00000000000 */
        /* <DEDUP_REMOVED lines=13> */
.L_x_6:


//--------------------- .nv.shared.reserved.0     --------------------------
	.section	.nv.shared.reserved.0,"aw",@nobits
	.weak		__nv_reservedSMEM_offset_0_alias
	.size		__nv_reservedSMEM_offset_0_alias, 0, 64
	.other		__nv_reservedSMEM_offset_0_alias,@"STO_CUDA_RESERVED_SHARED STV_DEFAULT"
__nv_reservedSMEM_offset_0_alias:
	.zero		0
	.zero		64


//--------------------- .nv.constant0._Z6Conv3DPfS_S_S_S_S_S_iiiii --------------------------
	.section	.nv.constant0._Z6Conv3DPfS_S_S_S_S_S_iiiii,"a",@progbits
	.sectionflags	@""
	.align	4
.nv.constant0._Z6Conv3DPfS_S_S_S_S_S_iiiii:
	.zero		972


//--------------------- SYMBOLS --------------------------

	.type		.nv.reservedSmem.offset0,@object
	.size		.nv.reservedSmem.offset0,0x4
